//
// Generated by NVIDIA NVVM Compiler
//
// Compiler Build ID: CL-36424714
// Cuda compilation tools, release 13.0, V13.0.88
// Based on NVVM 20.0.0
//

.version 9.0
.target sm_100
.address_size 64

	// .globl	_Z11hello_worldv
.extern .func  (.param .b32 func_retval0) vprintf
(
	.param .b64 vprintf_param_0,
	.param .b64 vprintf_param_1
)
;
.global .align 1 .b8 $str[12] = {72, 101, 108, 108, 111, 32, 87, 111, 114, 108, 100};

.visible .entry _Z11hello_worldv()
{
	.reg .b32 	%r<3>;
	.reg .b64 	%rd<3>;

	mov.u64 	%rd1, $str;
	cvta.global.u64 	%rd2, %rd1;
	{ // callseq 0, 0
	.param .b64 param0;
	st.param.b64 	[param0], %rd2;
	.param .b64 param1;
	st.param.b64 	[param1], 0;
	.param .b32 retval0;
	call.uni (retval0), 
	vprintf, 
	(
	param0, 
	param1
	);
	ld.param.b32 	%r1, [retval0];
	} // callseq 0
	ret;

}


// ===== COMPILED SASS (sm_100) =====

	.target	sm_100

	.elftype	@"ET_EXEC"


//--------------------- .note.nv.tkinfo           --------------------------
	.section	.note.nv.tkinfo,"",@"SHT_NOTE"
	.sectionflags	@"SHF_NOTE_NV_TKINFO"
	.tkinfo
        /*0018*/ 	.word	0x00000002
        /*0030*/ 	.string	""
        /*0030*/ 	.string	"ptxas"
        /*0030*/ 	.string	"Cuda compilation tools, release 13.0, V13.0.88"
        /*0030*/ 	.string	"Build cuda_13.0.r13.0/compiler.36424714_0"
        /*0030*/ 	.string	"-arch sm_100 -m 64 "



//--------------------- .note.nv.cuinfo           --------------------------
	.section	.note.nv.cuinfo,"",@"SHT_NOTE"
	.sectionflags	@"SHF_NOTE_NV_CUINFO"
        /*0018*/ 	.short	0x0002
        /*001a*/ 	.short	0x0064
        /*001c*/ 	.short	0x0082
	.zero		2


//--------------------- .nv.info                  --------------------------
	.section	.nv.info,"",@"SHT_CUDA_INFO"
	.align	4


	//----- nvinfo : EIATTR_REGCOUNT
	.align		4
        /*0000*/ 	.byte	0x04, 0x2f
        /*0002*/ 	.short	(.L_2 - .L_1)
	.align		4
.L_1:
        /*0004*/ 	.word	index@(_Z11hello_worldv)
        /*0008*/ 	.word	0x00000018


	//----- nvinfo : EIATTR_FRAME_SIZE
	.align		4
.L_2:
        /*000c*/ 	.byte	0x04, 0x11
        /*000e*/ 	.short	(.L_4 - .L_3)
	.align		4
.L_3:
        /*0010*/ 	.word	index@(_Z11hello_worldv)
        /*0014*/ 	.word	0x00000000


	//----- nvinfo : EIATTR_MIN_STACK_SIZE
	.align		4
.L_4:
        /*0018*/ 	.byte	0x04, 0x12
        /*001a*/ 	.short	(.L_6 - .L_5)
	.align		4
.L_5:
        /*001c*/ 	.word	index@(_Z11hello_worldv)
        /*0020*/ 	.word	0x00000000
.L_6:


//--------------------- .nv.compat                --------------------------
	.section	.nv.compat,"",@"SHT_CUDA_COMPAT_INFO"
	.align	4
        /*0000*/ 	.byte	0x02, 0x09, 0x00, 0x00, 0x02, 0x02, 0x01, 0x00, 0x02, 0x05, 0x05, 0x00, 0x03, 0x07, 0x01, 0x01
        /*0010*/ 	.byte	0x02, 0x03, 0x00, 0x00, 0x02, 0x06, 0x01, 0x00, 0x04, 0x0b, 0x08, 0x00, 0x09, 0x00, 0x00, 0x00
        /*0020*/ 	.byte	0x00, 0x00, 0x00, 0x00


//--------------------- .nv.info._Z11hello_worldv --------------------------
	.section	.nv.info._Z11hello_worldv,"",@"SHT_CUDA_INFO"
	.sectionflags	@""
	.align	4


	//----- nvinfo : EIATTR_CUDA_API_VERSION
	.align		4
        /*0000*/ 	.byte	0x04, 0x37
        /*0002*/ 	.short	(.L_8 - .L_7)
.L_7:
        /*0004*/ 	.word	0x00000082


	//----- nvinfo : EIATTR_SPARSE_MMA_MASK
	.align		4
.L_8:
        /*0008*/ 	.byte	0x03, 0x50
        /*000a*/ 	.short	0x0000


	//----- nvinfo : EIATTR_MAXREG_COUNT
	.align		4
        /*000c*/ 	.byte	0x03, 0x1b
        /*000e*/ 	.short	0x00ff


	//----- nvinfo : EIATTR_EXTERNS
	.align		4
        /*0010*/ 	.byte	0x04, 0x0f
        /*0012*/ 	.short	(.L_10 - .L_9)


	//   ....[0]....
	.align		4
.L_9:
        /*0014*/ 	.word	index@(vprintf)


	//----- nvinfo : EIATTR_MERCURY_ISA_VERSION
	.align		4
.L_10:
        /*0018*/ 	.byte	0x03, 0x5f
        /*001a*/ 	.short	0x0101


	//----- nvinfo : EIATTR_VRC_CTA_INIT_COUNT
	.align		4
        /*001c*/ 	.byte	0x02, 0x4a
	.zero		1
	.zero		1


	//----- nvinfo : EIATTR_SYSCALL_OFFSETS
	.align		4
        /*0020*/ 	.byte	0x04, 0x46
        /*0022*/ 	.short	(.L_12 - .L_11)


	//   ....[0]....
.L_11:
        /*0024*/ 	.word	0x00000080


	//----- nvinfo : EIATTR_EXIT_INSTR_OFFSETS
	.align		4
.L_12:
        /*0028*/ 	.byte	0x04, 0x1c
        /*002a*/ 	.short	(.L_14 - .L_13)


	//   ....[0]....
.L_13:
        /*002c*/ 	.word	0x00000090


	//----- nvinfo : EIATTR_SW_WAR
	.align		4
.L_14:
        /*0030*/ 	.byte	0x04, 0x36
        /*0032*/ 	.short	(.L_16 - .L_15)
.L_15:
        /*0034*/ 	.word	0x00000008
.L_16:


//--------------------- .nv.callgraph             --------------------------
	.section	.nv.callgraph,"",@"SHT_CUDA_CALLGRAPH"
	.align	4
	.sectionentsize	8
	.align		4
        /*0000*/ 	.word	0x00000000
	.align		4
        /*0004*/ 	.word	0xffffffff
	.align		4
        /*0008*/ 	.word	index@(_Z11hello_worldv)
	.align		4
        /*000c*/ 	.word	index@(vprintf)
	.align		4
        /*0010*/ 	.word	0x00000000
	.align		4
        /*0014*/ 	.word	0xfffffffe
	.align		4
        /*0018*/ 	.word	0x00000000
	.align		4
        /*001c*/ 	.word	0xfffffffd
	.align		4
        /*0020*/ 	.word	0x00000000
	.align		4
        /*0024*/ 	.word	0xfffffffc


//--------------------- .nv.constant4             --------------------------
	.section	.nv.constant4,"a",@progbits
	.align	8
	.align		8
.nv.constant4:
        /*0000*/ 	.dword	vprintf
	.align		8
        /*0008*/ 	.dword	$str


//--------------------- .text._Z11hello_worldv    --------------------------
	.section	.text._Z11hello_worldv,"ax",@progbits
	.align	128
        .global         _Z11hello_worldv
        .type           _Z11hello_worldv,@function
        .size           _Z11hello_worldv,(.L_x_2 - _Z11hello_worldv)
        .other          _Z11hello_worldv,@"STO_CUDA_ENTRY STV_DEFAULT"
_Z11hello_worldv:
.text._Z11hello_worldv:
[----:B------:R-:W0:Y:S01]  /*0000*/  LDC R1, c[0x0][0x37c] ;  /* 0x0000df00ff017b82 */ /* 0x000e220000000800 */
[----:B------:R-:W-:Y:S01]  /*0010*/  MOV R0, 0x0 ;  /* 0x0000000000007802 */ /* 0x000fe20000000f00 */
[----:B------:R-:W1:Y:S01]  /*0020*/  LDCU.64 UR4, c[0x4][0x8] ;  /* 0x01000100ff0477ac */ /* 0x000e620008000a00 */
[----:B------:R-:W-:-:S05]  /*0030*/  CS2R R6, SRZ ;  /* 0x0000000000067805 */ /* 0x000fca000001ff00 */
[----:B------:R2:W3:Y:S01]  /*0040*/  LDC.64 R2, c[0x4][R0] ;  /* 0x0100000000027b82 */ /* 0x0004e20000000a00 */
[----:B-1----:R-:W-:Y:S02]  /*0050*/  IMAD.U32 R4, RZ, RZ, UR4 ;  /* 0x00000004ff047e24 */ /* 0x002fe4000f8e00ff */
[----:B--2---:R-:W-:-:S07]  /*0060*/  IMAD.U32 R5, RZ, RZ, UR5 ;  /* 0x00000005ff057e24 */ /* 0x004fce000f8e00ff */
[----:B------:R-:W-:-:S07]  /*0070*/  LEPC R20, `(.L_x_0) ;  /* 0x000000001014794e */ /* 0x000fce0000000000 */
[----:B0--3--:R-:W-:Y:S05]  /*0080*/  CALL.ABS.NOINC R2 ;  /* 0x0000000002007343 */ /* 0x009fea0003c00000 */
.L_x_0:
[----:B------:R-:W-:Y:S05]  /*0090*/  EXIT ;  /* 0x000000000000794d */ /* 0x000fea0003800000 */
.L_x_1:
[----:B------:R-:W-:-:S00]  /*00a0*/  BRA `(.L_x_1) ;  /* 0xfffffffc00fc7947 */ /* 0x000fc0000383ffff */
[----:B------:R-:W-:-:S00]  /*00b0*/  NOP ;  /* 0x0000000000007918 */ /* 0x000fc00000000000 */
        /* <DEDUP_REMOVED lines=12> */
.L_x_2:


//--------------------- .nv.global.init           --------------------------
	.section	.nv.global.init,"aw",@progbits
.nv.global.init:
	.type		$str,@object
	.size		$str,(.L_0 - $str)
$str:
        /*0000*/ 	.byte	0x48, 0x65, 0x6c, 0x6c, 0x6f, 0x20, 0x57, 0x6f, 0x72, 0x6c, 0x64, 0x00
.L_0:


//--------------------- .nv.shared.reserved.0     --------------------------
	.section	.nv.shared.reserved.0,"aw",@nobits
	.weak		__nv_reservedSMEM_offset_0_alias
	.size		__nv_reservedSMEM_offset_0_alias, 0, 64
	.other		__nv_reservedSMEM_offset_0_alias,@"STO_CUDA_RESERVED_SHARED STV_DEFAULT"
__nv_reservedSMEM_offset_0_alias:
	.zero		0
	.zero		64


//--------------------- .nv.constant0._Z11hello_worldv --------------------------
	.section	.nv.constant0._Z11hello_worldv,"a",@progbits
	.sectionflags	@""
	.align	4
.nv.constant0._Z11hello_worldv:
	.zero		896


//--------------------- SYMBOLS --------------------------

	.type		.nv.reservedSmem.offset0,@object
	.size		.nv.reservedSmem.offset0,0x4
	.type		vprintf,@function
